//
// Generated by NVIDIA NVVM Compiler
//
// Compiler Build ID: CL-36424714
// Cuda compilation tools, release 13.0, V13.0.88
// Based on NVVM 20.0.0
//

.version 9.0
.target sm_100
.address_size 64

	// .globl	_Z9kernelSimPfS_S_S_iifi

.visible .entry _Z9kernelSimPfS_S_S_iifi(
	.param .u64 .ptr .align 1 _Z9kernelSimPfS_S_S_iifi_param_0,
	.param .u64 .ptr .align 1 _Z9kernelSimPfS_S_S_iifi_param_1,
	.param .u64 .ptr .align 1 _Z9kernelSimPfS_S_S_iifi_param_2,
	.param .u64 .ptr .align 1 _Z9kernelSimPfS_S_S_iifi_param_3,
	.param .u32 _Z9kernelSimPfS_S_S_iifi_param_4,
	.param .u32 _Z9kernelSimPfS_S_S_iifi_param_5,
	.param .f32 _Z9kernelSimPfS_S_S_iifi_param_6,
	.param .u32 _Z9kernelSimPfS_S_S_iifi_param_7
)
{
	.reg .pred 	%p<13>;
	.reg .b32 	%r<17>;
	.reg .b32 	%f<10>;
	.reg .b64 	%rd<17>;

	ld.param.u64 	%rd7, [_Z9kernelSimPfS_S_S_iifi_param_0];
	ld.param.u64 	%rd8, [_Z9kernelSimPfS_S_S_iifi_param_1];
	ld.param.u64 	%rd10, [_Z9kernelSimPfS_S_S_iifi_param_2];
	ld.param.u64 	%rd9, [_Z9kernelSimPfS_S_S_iifi_param_3];
	ld.param.u32 	%r8, [_Z9kernelSimPfS_S_S_iifi_param_4];
	ld.param.u32 	%r6, [_Z9kernelSimPfS_S_S_iifi_param_5];
	ld.param.f32 	%f6, [_Z9kernelSimPfS_S_S_iifi_param_6];
	ld.param.u32 	%r7, [_Z9kernelSimPfS_S_S_iifi_param_7];
	cvta.to.global.u64 	%rd1, %rd10;
	mov.u32 	%r1, %ntid.x;
	mov.u32 	%r9, %ctaid.x;
	mov.u32 	%r10, %tid.x;
	mad.lo.s32 	%r11, %r1, %r9, %r10;
	add.s32 	%r16, %r11, %r8;
	setp.ge.s32 	%p1, %r16, %r6;
	@%p1 bra 	$L__BB0_11;
	neg.f32 	%f1, %f6;
	mov.u32 	%r12, %nctaid.x;
	mul.lo.s32 	%r3, %r1, %r12;
	cvta.to.global.u64 	%rd2, %rd7;
	cvta.to.global.u64 	%rd3, %rd9;
	cvta.to.global.u64 	%rd4, %rd8;
$L__BB0_2:
	mul.wide.s32 	%rd11, %r16, 4;
	add.s64 	%rd5, %rd2, %rd11;
	ld.global.f32 	%f9, [%rd5];
	setp.leu.f32 	%p2, %f9, %f6;
	setp.lt.s32 	%p3, %r16, %r7;
	add.s64 	%rd6, %rd3, %rd11;
	or.pred  	%p4, %p3, %p2;
	@%p4 bra 	$L__BB0_4;
	mov.b32 	%r13, 1065353216;
	st.global.u32 	[%rd6], %r13;
	ld.global.f32 	%f9, [%rd5];
$L__BB0_4:
	setp.lt.s32 	%p5, %r16, %r7;
	setp.geu.f32 	%p6, %f9, %f1;
	or.pred  	%p7, %p5, %p6;
	@%p7 bra 	$L__BB0_6;
	mov.b32 	%r14, -1082130432;
	st.global.u32 	[%rd6], %r14;
$L__BB0_6:
	setp.lt.s32 	%p8, %r16, %r7;
	@%p8 bra 	$L__BB0_9;
	ld.global.f32 	%f5, [%rd6];
	setp.neu.f32 	%p9, %f5, 0f3F800000;
	setp.neu.f32 	%p10, %f5, 0fBF800000;
	and.pred  	%p11, %p9, %p10;
	@%p11 bra 	$L__BB0_9;
	add.s64 	%rd13, %rd4, %rd11;
	ld.global.f32 	%f7, [%rd13];
	mul.rn.f32 	%f8, %f5, %f7;
	add.s64 	%rd14, %rd1, %rd11;
	st.global.f32 	[%rd14], %f8;
	bra.uni 	$L__BB0_10;
$L__BB0_9:
	add.s64 	%rd16, %rd1, %rd11;
	mov.b32 	%r15, 0;
	st.global.u32 	[%rd16], %r15;
	st.global.u32 	[%rd6], %r15;
$L__BB0_10:
	add.s32 	%r16, %r16, %r3;
	setp.lt.s32 	%p12, %r16, %r6;
	@%p12 bra 	$L__BB0_2;
$L__BB0_11:
	ret;

}


// ===== COMPILED SASS (sm_100) =====

	.target	sm_100

	.elftype	@"ET_EXEC"


//--------------------- .note.nv.tkinfo           --------------------------
	.section	.note.nv.tkinfo,"",@"SHT_NOTE"
	.sectionflags	@"SHF_NOTE_NV_TKINFO"
	.tkinfo
        /*0018*/ 	.word	0x00000002
        /*0030*/ 	.string	""
        /*0030*/ 	.string	"ptxas"
        /*0030*/ 	.string	"Cuda compilation tools, release 13.0, V13.0.88"
        /*0030*/ 	.string	"Build cuda_13.0.r13.0/compiler.36424714_0"
        /*0030*/ 	.string	"-arch sm_100 -m 64 "



//--------------------- .note.nv.cuinfo           --------------------------
	.section	.note.nv.cuinfo,"",@"SHT_NOTE"
	.sectionflags	@"SHF_NOTE_NV_CUINFO"
        /*0018*/ 	.short	0x0002
        /*001a*/ 	.short	0x0064
        /*001c*/ 	.short	0x0082
	.zero		2


//--------------------- .nv.info                  --------------------------
	.section	.nv.info,"",@"SHT_CUDA_INFO"
	.align	4


	//----- nvinfo : EIATTR_REGCOUNT
	.align		4
        /*0000*/ 	.byte	0x04, 0x2f
        /*0002*/ 	.short	(.L_1 - .L_0)
	.align		4
.L_0:
        /*0004*/ 	.word	index@(_Z9kernelSimPfS_S_S_iifi)
        /*0008*/ 	.word	0x00000016


	//----- nvinfo : EIATTR_FRAME_SIZE
	.align		4
.L_1:
        /*000c*/ 	.byte	0x04, 0x11
        /*000e*/ 	.short	(.L_3 - .L_2)
	.align		4
.L_2:
        /*0010*/ 	.word	index@(_Z9kernelSimPfS_S_S_iifi)
        /*0014*/ 	.word	0x00000000


	//----- nvinfo : EIATTR_MIN_STACK_SIZE
	.align		4
.L_3:
        /*0018*/ 	.byte	0x04, 0x12
        /*001a*/ 	.short	(.L_5 - .L_4)
	.align		4
.L_4:
        /*001c*/ 	.word	index@(_Z9kernelSimPfS_S_S_iifi)
        /*0020*/ 	.word	0x00000000
.L_5:


//--------------------- .nv.compat                --------------------------
	.section	.nv.compat,"",@"SHT_CUDA_COMPAT_INFO"
	.align	4
        /*0000*/ 	.byte	0x02, 0x09, 0x00, 0x00, 0x02, 0x02, 0x01, 0x00, 0x02, 0x05, 0x05, 0x00, 0x03, 0x07, 0x01, 0x01
        /*0010*/ 	.byte	0x02, 0x03, 0x00, 0x00, 0x02, 0x06, 0x01, 0x00, 0x04, 0x0b, 0x08, 0x00, 0x01, 0x00, 0x00, 0x00
        /*0020*/ 	.byte	0x00, 0x00, 0x00, 0x00


//--------------------- .nv.info._Z9kernelSimPfS_S_S_iifi --------------------------
	.section	.nv.info._Z9kernelSimPfS_S_S_iifi,"",@"SHT_CUDA_INFO"
	.sectionflags	@""
	.align	4


	//----- nvinfo : EIATTR_CUDA_API_VERSION
	.align		4
        /*0000*/ 	.byte	0x04, 0x37
        /*0002*/ 	.short	(.L_7 - .L_6)
.L_6:
        /*0004*/ 	.word	0x00000082


	//----- nvinfo : EIATTR_KPARAM_INFO
	.align		4
.L_7:
        /*0008*/ 	.byte	0x04, 0x17
        /*000a*/ 	.short	(.L_9 - .L_8)
.L_8:
        /*000c*/ 	.word	0x00000000
        /*0010*/ 	.short	0x0007
        /*0012*/ 	.short	0x002c
        /*0014*/ 	.byte	0x00, 0xf0, 0x11, 0x00


	//----- nvinfo : EIATTR_KPARAM_INFO
	.align		4
.L_9:
        /*0018*/ 	.byte	0x04, 0x17
        /*001a*/ 	.short	(.L_11 - .L_10)
.L_10:
        /*001c*/ 	.word	0x00000000
        /*0020*/ 	.short	0x0006
        /*0022*/ 	.short	0x0028
        /*0024*/ 	.byte	0x00, 0xf0, 0x11, 0x00


	//----- nvinfo : EIATTR_KPARAM_INFO
	.align		4
.L_11:
        /*0028*/ 	.byte	0x04, 0x17
        /*002a*/ 	.short	(.L_13 - .L_12)
.L_12:
        /*002c*/ 	.word	0x00000000
        /*0030*/ 	.short	0x0005
        /*0032*/ 	.short	0x0024
        /*0034*/ 	.byte	0x00, 0xf0, 0x11, 0x00


	//----- nvinfo : EIATTR_KPARAM_INFO
	.align		4
.L_13:
        /*0038*/ 	.byte	0x04, 0x17
        /*003a*/ 	.short	(.L_15 - .L_14)
.L_14:
        /*003c*/ 	.word	0x00000000
        /*0040*/ 	.short	0x0004
        /*0042*/ 	.short	0x0020
        /*0044*/ 	.byte	0x00, 0xf0, 0x11, 0x00


	//----- nvinfo : EIATTR_KPARAM_INFO
	.align		4
.L_15:
        /*0048*/ 	.byte	0x04, 0x17
        /*004a*/ 	.short	(.L_17 - .L_16)
.L_16:
        /*004c*/ 	.word	0x00000000
        /*0050*/ 	.short	0x0003
        /*0052*/ 	.short	0x0018
        /*0054*/ 	.byte	0x00, 0xf5, 0x21, 0x00


	//----- nvinfo : EIATTR_KPARAM_INFO
	.align		4
.L_17:
        /*0058*/ 	.byte	0x04, 0x17
        /*005a*/ 	.short	(.L_19 - .L_18)
.L_18:
        /*005c*/ 	.word	0x00000000
        /*0060*/ 	.short	0x0002
        /*0062*/ 	.short	0x0010
        /*0064*/ 	.byte	0x00, 0xf5, 0x21, 0x00


	//----- nvinfo : EIATTR_KPARAM_INFO
	.align		4
.L_19:
        /*0068*/ 	.byte	0x04, 0x17
        /*006a*/ 	.short	(.L_21 - .L_20)
.L_20:
        /*006c*/ 	.word	0x00000000
        /*0070*/ 	.short	0x0001
        /*0072*/ 	.short	0x0008
        /*0074*/ 	.byte	0x00, 0xf5, 0x21, 0x00


	//----- nvinfo : EIATTR_KPARAM_INFO
	.align		4
.L_21:
        /*0078*/ 	.byte	0x04, 0x17
        /*007a*/ 	.short	(.L_23 - .L_22)
.L_22:
        /*007c*/ 	.word	0x00000000
        /*0080*/ 	.short	0x0000
        /*0082*/ 	.short	0x0000
        /*0084*/ 	.byte	0x00, 0xf5, 0x21, 0x00


	//----- nvinfo : EIATTR_SPARSE_MMA_MASK
	.align		4
.L_23:
        /*0088*/ 	.byte	0x03, 0x50
        /*008a*/ 	.short	0x0000


	//----- nvinfo : EIATTR_MAXREG_COUNT
	.align		4
        /*008c*/ 	.byte	0x03, 0x1b
        /*008e*/ 	.short	0x00ff


	//----- nvinfo : EIATTR_MERCURY_ISA_VERSION
	.align		4
        /*0090*/ 	.byte	0x03, 0x5f
        /*0092*/ 	.short	0x0101


	//----- nvinfo : EIATTR_VRC_CTA_INIT_COUNT
	.align		4
        /*0094*/ 	.byte	0x02, 0x4a
	.zero		1
	.zero		1


	//----- nvinfo : EIATTR_EXIT_INSTR_OFFSETS
	.align		4
        /*0098*/ 	.byte	0x04, 0x1c
        /*009a*/ 	.short	(.L_25 - .L_24)


	//   ....[0]....
.L_24:
        /*009c*/ 	.word	0x00000080


	//   ....[1]....
        /*00a0*/ 	.word	0x00000380


	//----- nvinfo : EIATTR_CRS_STACK_SIZE
	.align		4
.L_25:
        /*00a4*/ 	.byte	0x04, 0x1e
        /*00a6*/ 	.short	(.L_27 - .L_26)
.L_26:
        /*00a8*/ 	.word	0x00000000


	//----- nvinfo : EIATTR_CBANK_PARAM_SIZE
	.align		4
.L_27:
        /*00ac*/ 	.byte	0x03, 0x19
        /*00ae*/ 	.short	0x0030


	//----- nvinfo : EIATTR_PARAM_CBANK
	.align		4
        /*00b0*/ 	.byte	0x04, 0x0a
        /*00b2*/ 	.short	(.L_29 - .L_28)
	.align		4
.L_28:
        /*00b4*/ 	.word	index@(.nv.constant0._Z9kernelSimPfS_S_S_iifi)
        /*00b8*/ 	.short	0x0380
        /*00ba*/ 	.short	0x0030


	//----- nvinfo : EIATTR_SW_WAR
	.align		4
.L_29:
        /*00bc*/ 	.byte	0x04, 0x36
        /*00be*/ 	.short	(.L_31 - .L_30)
.L_30:
        /*00c0*/ 	.word	0x00000008
.L_31:


//--------------------- .nv.callgraph             --------------------------
	.section	.nv.callgraph,"",@"SHT_CUDA_CALLGRAPH"
	.align	4
	.sectionentsize	8
	.align		4
        /*0000*/ 	.word	0x00000000
	.align		4
        /*0004*/ 	.word	0xffffffff
	.align		4
        /*0008*/ 	.word	0x00000000
	.align		4
        /*000c*/ 	.word	0xfffffffe
	.align		4
        /*0010*/ 	.word	0x00000000
	.align		4
        /*0014*/ 	.word	0xfffffffd
	.align		4
        /*0018*/ 	.word	0x00000000
	.align		4
        /*001c*/ 	.word	0xfffffffc


//--------------------- .text._Z9kernelSimPfS_S_S_iifi --------------------------
	.section	.text._Z9kernelSimPfS_S_S_iifi,"ax",@progbits
	.align	128
        .global         _Z9kernelSimPfS_S_S_iifi
        .type           _Z9kernelSimPfS_S_S_iifi,@function
        .size           _Z9kernelSimPfS_S_S_iifi,(.L_x_8 - _Z9kernelSimPfS_S_S_iifi)
        .other          _Z9kernelSimPfS_S_S_iifi,@"STO_CUDA_ENTRY STV_DEFAULT"
_Z9kernelSimPfS_S_S_iifi:
.text._Z9kernelSimPfS_S_S_iifi:
[----:B------:R-:W-:Y:S01]  /*0000*/  LDC R1, c[0x0][0x37c] ;  /* 0x0000df00ff017b82 */ /* 0x000fe20000000800 */
[----:B------:R-:W0:Y:S01]  /*0010*/  S2R R0, SR_CTAID.X ;  /* 0x0000000000007919 */ /* 0x000e220000002500 */
[----:B------:R-:W0:Y:S01]  /*0020*/  LDCU UR4, c[0x0][0x360] ;  /* 0x00006c00ff0477ac */ /* 0x000e220008000800 */
[----:B------:R-:W0:Y:S01]  /*0030*/  S2R R3, SR_TID.X ;  /* 0x0000000000037919 */ /* 0x000e220000002100 */
[----:B------:R-:W1:Y:S01]  /*0040*/  LDCU.64 UR6, c[0x0][0x3a0] ;  /* 0x00007400ff0677ac */ /* 0x000e620008000a00 */
[----:B0-----:R-:W-:-:S04]  /*0050*/  IMAD R0, R0, UR4, R3 ;  /* 0x0000000400007c24 */ /* 0x001fc8000f8e0203 */
[----:B-1----:R-:W-:-:S05]  /*0060*/  VIADD R0, R0, UR6 ;  /* 0x0000000600007c36 */ /* 0x002fca0008000000 */
[----:B------:R-:W-:-:S13]  /*0070*/  ISETP.GE.AND P0, PT, R0, UR7, PT ;  /* 0x0000000700007c0c */ /* 0x000fda000bf06270 */
[----:B------:R-:W-:Y:S05]  /*0080*/  @P0 EXIT ;  /* 0x000000000000094d */ /* 0x000fea0003800000 */
[----:B------:R-:W0:Y:S01]  /*0090*/  LDC.64 R2, c[0x0][0x390] ;  /* 0x0000e400ff027b82 */ /* 0x000e220000000a00 */
[----:B------:R-:W1:Y:S01]  /*00a0*/  LDCU UR5, c[0x0][0x370] ;  /* 0x00006e00ff0577ac */ /* 0x000e620008000800 */
[----:B------:R-:W2:Y:S06]  /*00b0*/  LDCU.64 UR6, c[0x0][0x358] ;  /* 0x00006b00ff0677ac */ /* 0x000eac0008000a00 */
[----:B------:R-:W3:Y:S01]  /*00c0*/  LDC.64 R4, c[0x0][0x380] ;  /* 0x0000e000ff047b82 */ /* 0x000ee20000000a00 */
[----:B------:R-:W4:Y:S07]  /*00d0*/  LDCU UR8, c[0x0][0x3a4] ;  /* 0x00007480ff0877ac */ /* 0x000f2e0008000800 */
[----:B------:R-:W0:Y:S01]  /*00e0*/  LDC.64 R6, c[0x0][0x398] ;  /* 0x0000e600ff067b82 */ /* 0x000e220000000a00 */
[----:B-1----:R-:W-:-:S07]  /*00f0*/  UIMAD UR4, UR4, UR5, URZ ;  /* 0x00000005040472a4 */ /* 0x002fce000f8e02ff */
[----:B------:R-:W1:Y:S08]  /*0100*/  LDC.64 R8, c[0x0][0x388] ;  /* 0x0000e200ff087b82 */ /* 0x000e700000000a00 */
[----:B--2-4-:R-:W0:Y:S02]  /*0110*/  LDC.64 R10, c[0x0][0x3a8] ;  /* 0x0000ea00ff0a7b82 */ /* 0x014e240000000a00 */
.L_x_6:
[----:B0--3--:R-:W-:-:S05]  /*0120*/  IMAD.WIDE R12, R0, 0x4, R4 ;  /* 0x00000004000c7825 */ /* 0x009fca00078e0204 */
[----:B--2---:R-:W2:Y:S01]  /*0130*/  LDG.E R17, desc[UR6][R12.64] ;  /* 0x000000060c117981 */ /* 0x004ea2000c1e1900 */
[----:B------:R-:W-:Y:S01]  /*0140*/  BSSY.RECONVERGENT B0, `(.L_x_0) ;  /* 0x0000008000007945 */ /* 0x000fe20003800200 */
[----:B0-----:R-:W-:Y:S01]  /*0150*/  IMAD.WIDE R14, R0, 0x4, R6 ;  /* 0x00000004000e7825 */ /* 0x001fe200078e0206 */
[----:B--2---:R-:W-:-:S04]  /*0160*/  FSETP.GT.AND P0, PT, R17, R10, PT ;  /* 0x0000000a1100720b */ /* 0x004fc80003f04000 */
[----:B------:R-:W-:-:S13]  /*0170*/  ISETP.LT.OR P0, PT, R0, R11, !P0 ;  /* 0x0000000b0000720c */ /* 0x000fda0004701670 */
[----:B------:R-:W-:Y:S05]  /*0180*/  @P0 BRA `(.L_x_1) ;  /* 0x00000000000c0947 */ /* 0x000fea0003800000 */
[----:B------:R-:W-:-:S05]  /*0190*/  IMAD.MOV.U32 R19, RZ, RZ, 0x3f800000 ;  /* 0x3f800000ff137424 */ /* 0x000fca00078e00ff */
[----:B------:R0:W-:Y:S04]  /*01a0*/  STG.E desc[UR6][R14.64], R19 ;  /* 0x000000130e007986 */ /* 0x0001e8000c101906 */
[----:B------:R0:W5:Y:S02]  /*01b0*/  LDG.E R17, desc[UR6][R12.64] ;  /* 0x000000060c117981 */ /* 0x000164000c1e1900 */
.L_x_1:
[----:B------:R-:W-:Y:S05]  /*01c0*/  BSYNC.RECONVERGENT B0 ;  /* 0x0000000000007941 */ /* 0x000fea0003800200 */
.L_x_0:
[----:B-----5:R-:W-:Y:S01]  /*01d0*/  FSETP.GEU.AND P0, PT, R17, -R10, PT ;  /* 0x8000000a1100720b */ /* 0x020fe20003f0e000 */
[----:B------:R-:W-:Y:S04]  /*01e0*/  BSSY.RECONVERGENT B0, `(.L_x_2) ;  /* 0x0000016000007945 */ /* 0x000fe80003800200 */
[----:B------:R-:W-:Y:S01]  /*01f0*/  BSSY.RELIABLE B1, `(.L_x_3) ;  /* 0x0000011000017945 */ /* 0x000fe20003800100 */
[----:B------:R-:W-:-:S13]  /*0200*/  ISETP.LT.OR P0, PT, R0, R11, P0 ;  /* 0x0000000b0000720c */ /* 0x000fda0000701670 */
[----:B0-----:R-:W-:-:S05]  /*0210*/  @!P0 MOV R13, 0xbf800000 ;  /* 0xbf800000000d8802 */ /* 0x001fca0000000f00 */
[----:B------:R0:W-:Y:S01]  /*0220*/  @!P0 STG.E desc[UR6][R14.64], R13 ;  /* 0x0000000d0e008986 */ /* 0x0001e2000c101906 */
[----:B------:R-:W-:-:S13]  /*0230*/  ISETP.GE.AND P0, PT, R0, R11, PT ;  /* 0x0000000b0000720c */ /* 0x000fda0003f06270 */
[----:B0-----:R-:W-:Y:S05]  /*0240*/  @!P0 BRA `(.L_x_4) ;  /* 0x00000000002c8947 */ /* 0x001fea0003800000 */
[----:B------:R-:W2:Y:S02]  /*0250*/  LDG.E R17, desc[UR6][R14.64] ;  /* 0x000000060e117981 */ /* 0x000ea4000c1e1900 */
[C---:B--2---:R-:W-:Y:S02]  /*0260*/  FSETP.NEU.AND P0, PT, R17.reuse, -1, PT ;  /* 0xbf8000001100780b */ /* 0x044fe40003f0d000 */
[----:B------:R-:W-:-:S13]  /*0270*/  FSETP.NEU.AND P1, PT, R17, 1, PT ;  /* 0x3f8000001100780b */ /* 0x000fda0003f2d000 */
[----:B------:R-:W-:Y:S05]  /*0280*/  @P0 BRA P1, `(.L_x_4) ;  /* 0x00000000001c0947 */ /* 0x000fea0000800000 */
[----:B------:R-:W-:Y:S05]  /*0290*/  BREAK.RELIABLE B1 ;  /* 0x0000000000017942 */ /* 0x000fea0003800100 */
[----:B-1----:R-:W-:-:S06]  /*02a0*/  IMAD.WIDE R12, R0, 0x4, R8 ;  /* 0x00000004000c7825 */ /* 0x002fcc00078e0208 */
[----:B------:R-:W2:Y:S01]  /*02b0*/  LDG.E R12, desc[UR6][R12.64] ;  /* 0x000000060c0c7981 */ /* 0x000ea2000c1e1900 */
[----:B------:R-:W-:-:S04]  /*02c0*/  IMAD.WIDE R14, R0, 0x4, R2 ;  /* 0x00000004000e7825 */ /* 0x000fc800078e0202 */
[----:B--2---:R-:W-:-:S05]  /*02d0*/  FMUL R17, R17, R12 ;  /* 0x0000000c11117220 */ /* 0x004fca0000400000 */
[----:B------:R2:W-:Y:S01]  /*02e0*/  STG.E desc[UR6][R14.64], R17 ;  /* 0x000000110e007986 */ /* 0x0005e2000c101906 */
[----:B------:R-:W-:Y:S05]  /*02f0*/  BRA `(.L_x_5) ;  /* 0x0000000000107947 */ /* 0x000fea0003800000 */
.L_x_4:
[----:B------:R-:W-:Y:S05]  /*0300*/  BSYNC.RELIABLE B1 ;  /* 0x0000000000017941 */ /* 0x000fea0003800100 */
.L_x_3:
[----:B------:R-:W-:-:S05]  /*0310*/  IMAD.WIDE R12, R0, 0x4, R2 ;  /* 0x00000004000c7825 */ /* 0x000fca00078e0202 */
[----:B------:R0:W-:Y:S04]  /*0320*/  STG.E desc[UR6][R12.64], RZ ;  /* 0x000000ff0c007986 */ /* 0x0001e8000c101906 */
[----:B------:R0:W-:Y:S02]  /*0330*/  STG.E desc[UR6][R14.64], RZ ;  /* 0x000000ff0e007986 */ /* 0x0001e4000c101906 */
.L_x_5:
[----:B------:R-:W-:Y:S05]  /*0340*/  BSYNC.RECONVERGENT B0 ;  /* 0x0000000000007941 */ /* 0x000fea0003800200 */
.L_x_2:
[----:B------:R-:W-:-:S05]  /*0350*/  VIADD R0, R0, UR4 ;  /* 0x0000000400007c36 */ /* 0x000fca0008000000 */
[----:B------:R-:W-:-:S13]  /*0360*/  ISETP.GE.AND P0, PT, R0, UR8, PT ;  /* 0x0000000800007c0c */ /* 0x000fda000bf06270 */
[----:B------:R-:W-:Y:S05]  /*0370*/  @!P0 BRA `(.L_x_6) ;  /* 0xfffffffc00688947 */ /* 0x000fea000383ffff */
[----:B------:R-:W-:Y:S05]  /*0380*/  EXIT ;  /* 0x000000000000794d */ /* 0x000fea0003800000 */
.L_x_7:
[----:B------:R-:W-:-:S00]  /*0390*/  BRA `(.L_x_7) ;  /* 0xfffffffc00fc7947 */ /* 0x000fc0000383ffff */
[----:B------:R-:W-:-:S00]  /*03a0*/  NOP ;  /* 0x0000000000007918 */ /* 0x000fc00000000000 */
        /* <DEDUP_REMOVED lines=13> */
.L_x_8:


//--------------------- .nv.shared.reserved.0     --------------------------
	.section	.nv.shared.reserved.0,"aw",@nobits
	.weak		__nv_reservedSMEM_offset_0_alias
	.size		__nv_reservedSMEM_offset_0_alias, 0, 64
	.other		__nv_reservedSMEM_offset_0_alias,@"STO_CUDA_RESERVED_SHARED STV_DEFAULT"
__nv_reservedSMEM_offset_0_alias:
	.zero		0
	.zero		64


//--------------------- .nv.constant0._Z9kernelSimPfS_S_S_iifi --------------------------
	.section	.nv.constant0._Z9kernelSimPfS_S_S_iifi,"a",@progbits
	.sectionflags	@""
	.align	4
.nv.constant0._Z9kernelSimPfS_S_S_iifi:
	.zero		944


//--------------------- SYMBOLS --------------------------

	.type		.nv.reservedSmem.offset0,@object
	.size		.nv.reservedSmem.offset0,0x4
